	.headerflags	@"EF_CUDA_TEXMODE_UNIFIED EF_CUDA_64BIT_ADDRESS EF_CUDA_ACCELERATORS EF_CUDA_SM90 EF_CUDA_VIRTUAL_SM(EF_CUDA_SM90)"
	.elftype	@"ET_EXEC"


//--------------------- .nv.info                  --------------------------
	.section	.nv.info,"",@"SHT_CUDA_INFO"
	.align	4


	//----- nvinfo : EIATTR_REGCOUNT
	.align		4
        /*0000*/ 	.byte	0x04, 0x2f
        /*0002*/ 	.short	(.L_1 - .L_0)
	.align		4
.L_0:
        /*0004*/ 	.word	index@(triton_poi_fused_view_4)
        /*0008*/ 	.word	0x0000000c


	//----- nvinfo : EIATTR_MIN_STACK_SIZE
	.align		4
.L_1:
        /*000c*/ 	.byte	0x04, 0x12
        /*000e*/ 	.short	(.L_3 - .L_2)
	.align		4
.L_2:
        /*0010*/ 	.word	index@(triton_poi_fused_view_4)
        /*0014*/ 	.word	0x00000000


	//----- nvinfo : EIATTR_FRAME_SIZE
	.align		4
.L_3:
        /*0018*/ 	.byte	0x04, 0x11
        /*001a*/ 	.short	(.L_5 - .L_4)
	.align		4
.L_4:
        /*001c*/ 	.word	index@(triton_poi_fused_view_4)
        /*0020*/ 	.word	0x00000000


	//----- nvinfo : EIATTR_MIN_STACK_SIZE
	.align		4
.L_5:
        /*0024*/ 	.byte	0x04, 0x12
        /*0026*/ 	.short	(.L_7 - .L_6)
	.align		4
.L_6:
        /*0028*/ 	.word	index@(triton_poi_fused_view_4)
        /*002c*/ 	.word	0x00000000
.L_7:


//--------------------- .nv.info.triton_poi_fused_view_4 --------------------------
	.section	.nv.info.triton_poi_fused_view_4,"",@"SHT_CUDA_INFO"
	.sectionflags	@""
	.align	4


	//----- nvinfo : EIATTR_CUDA_API_VERSION
	.align		4
        /*0000*/ 	.byte	0x04, 0x37
        /*0002*/ 	.short	(.L_9 - .L_8)
.L_8:
        /*0004*/ 	.word	0x0000007c


	//----- nvinfo : EIATTR_KPARAM_INFO
	.align		4
.L_9:
        /*0008*/ 	.byte	0x04, 0x17
        /*000a*/ 	.short	(.L_11 - .L_10)
.L_10:
        /*000c*/ 	.word	0x00000000
        /*0010*/ 	.short	0x0002
        /*0012*/ 	.short	0x0010
        /*0014*/ 	.byte	0x00, 0xf0, 0x11, 0x00


	//----- nvinfo : EIATTR_KPARAM_INFO
	.align		4
.L_11:
        /*0018*/ 	.byte	0x04, 0x17
        /*001a*/ 	.short	(.L_13 - .L_12)
.L_12:
        /*001c*/ 	.word	0x00000000
        /*0020*/ 	.short	0x0001
        /*0022*/ 	.short	0x0008
        /*0024*/ 	.byte	0x00, 0xf4, 0x21, 0x00


	//----- nvinfo : EIATTR_KPARAM_INFO
	.align		4
.L_13:
        /*0028*/ 	.byte	0x04, 0x17
        /*002a*/ 	.short	(.L_15 - .L_14)
.L_14:
        /*002c*/ 	.word	0x00000000
        /*0030*/ 	.short	0x0000
        /*0032*/ 	.short	0x0000
        /*0034*/ 	.byte	0x00, 0xf4, 0x21, 0x00


	//----- nvinfo : EIATTR_SPARSE_MMA_MASK
	.align		4
.L_15:
        /*0038*/ 	.byte	0x03, 0x50
        /*003a*/ 	.short	0x0000


	//----- nvinfo : EIATTR_MAXREG_COUNT
	.align		4
        /*003c*/ 	.byte	0x03, 0x1b
        /*003e*/ 	.short	0x00ff


	//----- nvinfo : EIATTR_EXIT_INSTR_OFFSETS
	.align		4
        /*0040*/ 	.byte	0x04, 0x1c
        /*0042*/ 	.short	(.L_17 - .L_16)


	//   ....[0]....
.L_16:
        /*0044*/ 	.word	0x00000120


	//   ....[1]....
        /*0048*/ 	.word	0x00000140


	//----- nvinfo : EIATTR_REQNTID
	.align		4
.L_17:
        /*004c*/ 	.byte	0x04, 0x10
        /*004e*/ 	.short	(.L_19 - .L_18)
.L_18:
        /*0050*/ 	.word	0x00000080
        /*0054*/ 	.word	0x00000001
        /*0058*/ 	.word	0x00000001


	//----- nvinfo : EIATTR_CRS_STACK_SIZE
	.align		4
.L_19:
        /*005c*/ 	.byte	0x04, 0x1e
        /*005e*/ 	.short	(.L_21 - .L_20)
.L_20:
        /*0060*/ 	.word	0x00000000


	//----- nvinfo : EIATTR_CBANK_PARAM_SIZE
	.align		4
.L_21:
        /*0064*/ 	.byte	0x03, 0x19
        /*0066*/ 	.short	0x0014


	//----- nvinfo : EIATTR_PARAM_CBANK
	.align		4
        /*0068*/ 	.byte	0x04, 0x0a
        /*006a*/ 	.short	(.L_23 - .L_22)
	.align		4
.L_22:
        /*006c*/ 	.word	index@(.nv.constant0.triton_poi_fused_view_4)
        /*0070*/ 	.short	0x0210
        /*0072*/ 	.short	0x0014


	//----- nvinfo : EIATTR_SW_WAR
	.align		4
.L_23:
        /*0074*/ 	.byte	0x04, 0x36
        /*0076*/ 	.short	(.L_25 - .L_24)
.L_24:
        /*0078*/ 	.word	0x00000008
.L_25:


//--------------------- .nv.callgraph             --------------------------
	.section	.nv.callgraph,"",@"SHT_CUDA_CALLGRAPH"
	.align	4
	.sectionentsize	8
	.align		4
        /*0000*/ 	.word	0x00000000
	.align		4
        /*0004*/ 	.word	0xffffffff
	.align		4
        /*0008*/ 	.word	0x00000000
	.align		4
        /*000c*/ 	.word	0xfffffffe
	.align		4
        /*0010*/ 	.word	0x00000000
	.align		4
        /*0014*/ 	.word	0xfffffffd
	.align		4
        /*0018*/ 	.word	0x00000000
	.align		4
        /*001c*/ 	.word	0xfffffffc


//--------------------- .text.triton_poi_fused_view_4 --------------------------
	.section	.text.triton_poi_fused_view_4,"ax",@progbits
	.align	128
        .global         triton_poi_fused_view_4
        .type           triton_poi_fused_view_4,@function
        .size           triton_poi_fused_view_4,(.L_x_3 - triton_poi_fused_view_4)
        .other          triton_poi_fused_view_4,@"STO_CUDA_ENTRY STV_DEFAULT"
triton_poi_fused_view_4:
.text.triton_poi_fused_view_4:
[----:B------:R-:W0:Y:S02]  /*0000*/  LDC R1, c[0x0][0x28] ;  /* 0x00000a00ff017b82 */ /* 0x000e240000000800 */
[----:B------:R-:W1:Y:S01]  /*0010*/  S2R R0, SR_TID.X ;  /* 0x0000000000007919 */ /* 0x000e620000002100 */
[----:B------:R-:W2:Y:S01]  /*0020*/  LDC.64 R4, c[0x0][0x218] ;  /* 0x00008600ff047b82 */ /* 0x000ea20000000a00 */
[----:B------:R-:W-:Y:S01]  /*0030*/  ULDC.64 UR4, c[0x0][0x208] ;  /* 0x0000820000047ab9 */ /* 0x000fe20000000a00 */
[----:B------:R-:W-:Y:S01]  /*0040*/  BSSY B0, `(.L_x_0) ;  /* 0x000000d000007945 */ /* 0x000fe20003800000 */
[----:B------:R-:W3:Y:S05]  /*0050*/  S2R R7, SR_CTAID.X ;  /* 0x0000000000077919 */ /* 0x000eea0000002500 */
[----:B------:R-:W4:Y:S01]  /*0060*/  LDC.64 R2, c[0x0][0x210] ;  /* 0x00008400ff027b82 */ /* 0x000f220000000a00 */
[----:B-1----:R-:W-:-:S05]  /*0070*/  IMAD.SHL.U32 R0, R0, 0x2, RZ ;  /* 0x0000000200007824 */ /* 0x002fca00078e00ff */
[----:B------:R-:W-:-:S04]  /*0080*/  LOP3.LUT R0, R0, 0xfe, RZ, 0xc0, !PT ;  /* 0x000000fe00007812 */ /* 0x000fc800078ec0ff */
[----:B---3--:R-:W-:-:S04]  /*0090*/  LEA R7, R7, R0, 0x8 ;  /* 0x0000000007077211 */ /* 0x008fc800078e40ff */
[C---:B------:R-:W-:Y:S01]  /*00a0*/  ISETP.GE.AND P0, PT, R7.reuse, 0x800, PT ;  /* 0x000008000700780c */ /* 0x040fe20003f06270 */
[C---:B------:R-:W-:Y:S02]  /*00b0*/  VIADD R9, R7.reuse, 0x1000 ;  /* 0x0000100007097836 */ /* 0x040fe40000000000 */
[----:B--2---:R-:W-:Y:S01]  /*00c0*/  IMAD.WIDE R4, R7, 0x4, R4 ;  /* 0x0000000407047825 */ /* 0x004fe200078e0204 */
[----:B------:R-:W-:-:S03]  /*00d0*/  CS2R R6, SRZ ;  /* 0x0000000000067805 */ /* 0x000fc6000001ff00 */
[----:B----4-:R-:W-:-:S06]  /*00e0*/  IMAD.WIDE R2, R9, 0x4, R2 ;  /* 0x0000000409027825 */ /* 0x010fcc00078e0202 */
[----:B------:R-:W-:Y:S05]  /*00f0*/  @P0 BRA `(.L_x_1) ;  /* 0x0000000000040947 */ /* 0x000fea0003800000 */
[----:B------:R1:W5:Y:S02]  /*0100*/  LDG.E.64 R6, desc[UR4][R2.64] ;  /* 0x0000000402067981 */ /* 0x000364000c1e1b00 */
.L_x_1:
[----:B------:R-:W-:Y:S05]  /*0110*/  BSYNC B0 ;  /* 0x0000000000007941 */ /* 0x000fea0003800000 */
.L_x_0:
[----:B------:R-:W-:Y:S05]  /*0120*/  @P0 EXIT ;  /* 0x000000000000094d */ /* 0x000fea0003800000 */
[----:B-----5:R-:W-:Y:S01]  /*0130*/  STG.E.64 desc[UR4][R4.64], R6 ;  /* 0x0000000604007986 */ /* 0x020fe2000c101b04 */
[----:B------:R-:W-:Y:S05]  /*0140*/  EXIT ;  /* 0x000000000000794d */ /* 0x000fea0003800000 */
.L_x_2:
[----:B------:R-:W-:-:S00]  /*0150*/  BRA `(.L_x_2) ;  /* 0xfffffffc00fc7947 */ /* 0x000fc0000383ffff */
[----:B------:R-:W-:-:S00]  /*0160*/  NOP ;  /* 0x0000000000007918 */ /* 0x000fc00000000000 */
        /* <DEDUP_REMOVED lines=9> */
.L_x_3:


//--------------------- .nv.constant0.triton_poi_fused_view_4 --------------------------
	.section	.nv.constant0.triton_poi_fused_view_4,"a",@progbits
	.sectionflags	@""
	.align	4
.nv.constant0.triton_poi_fused_view_4:
	.zero		548
